//
// Generated by NVIDIA NVVM Compiler
//
// Compiler Build ID: CL-36424714
// Cuda compilation tools, release 13.0, V13.0.88
// Based on NVVM 20.0.0
//

.version 9.0
.target sm_100
.address_size 64

	// .globl	_Z37convolution_tiled_2D_const_mem_kernelPfS_ii
.const .align 4 .b8 F_c_2D[36];
// _ZZ37convolution_tiled_2D_const_mem_kernelPfS_iiE3N_s has been demoted
.const .align 4 .b8 F_c_3D[108];
// _ZZ37convolution_tiled_3D_const_mem_kernelPfS_iiiE3N_s has been demoted

.visible .entry _Z37convolution_tiled_2D_const_mem_kernelPfS_ii(
	.param .u64 .ptr .align 1 _Z37convolution_tiled_2D_const_mem_kernelPfS_ii_param_0,
	.param .u64 .ptr .align 1 _Z37convolution_tiled_2D_const_mem_kernelPfS_ii_param_1,
	.param .u32 _Z37convolution_tiled_2D_const_mem_kernelPfS_ii_param_2,
	.param .u32 _Z37convolution_tiled_2D_const_mem_kernelPfS_ii_param_3
)
{
	.reg .pred 	%p<20>;
	.reg .b32 	%r<20>;
	.reg .b32 	%f<29>;
	.reg .b64 	%rd<9>;
	// demoted variable
	.shared .align 4 .b8 _ZZ37convolution_tiled_2D_const_mem_kernelPfS_iiE3N_s[4096];
	ld.param.u64 	%rd1, [_Z37convolution_tiled_2D_const_mem_kernelPfS_ii_param_0];
	ld.param.u64 	%rd2, [_Z37convolution_tiled_2D_const_mem_kernelPfS_ii_param_1];
	ld.param.u32 	%r7, [_Z37convolution_tiled_2D_const_mem_kernelPfS_ii_param_2];
	ld.param.u32 	%r8, [_Z37convolution_tiled_2D_const_mem_kernelPfS_ii_param_3];
	mov.u32 	%r9, %ctaid.x;
	mov.u32 	%r10, %tid.x;
	add.s32 	%r1, %r10, -1;
	mad.lo.s32 	%r2, %r9, 30, %r1;
	mov.u32 	%r11, %ctaid.y;
	mov.u32 	%r3, %tid.y;
	mad.lo.s32 	%r4, %r11, 30, %r3;
	add.s32 	%r5, %r4, -1;
	setp.eq.s32 	%p1, %r4, 0;
	setp.gt.s32 	%p2, %r4, %r8;
	or.pred  	%p3, %p1, %p2;
	setp.lt.s32 	%p4, %r2, 0;
	or.pred  	%p5, %p4, %p3;
	setp.ge.s32 	%p6, %r2, %r7;
	shl.b32 	%r12, %r3, 7;
	mov.u32 	%r13, _ZZ37convolution_tiled_2D_const_mem_kernelPfS_iiE3N_s;
	add.s32 	%r14, %r13, %r12;
	shl.b32 	%r15, %r10, 2;
	add.s32 	%r6, %r14, %r15;
	or.pred  	%p7, %p6, %p5;
	@%p7 bra 	$L__BB0_2;
	cvta.to.global.u64 	%rd3, %rd1;
	mad.lo.s32 	%r17, %r7, %r5, %r2;
	mul.wide.s32 	%rd4, %r17, 4;
	add.s64 	%rd5, %rd3, %rd4;
	ld.global.f32 	%f1, [%rd5];
	st.shared.f32 	[%r6], %f1;
	bra.uni 	$L__BB0_3;
$L__BB0_2:
	mov.b32 	%r16, 0;
	st.shared.u32 	[%r6], %r16;
$L__BB0_3:
	setp.ge.s32 	%p8, %r2, %r7;
	setp.lt.s32 	%p9, %r2, 0;
	setp.gt.s32 	%p10, %r4, %r8;
	setp.eq.s32 	%p11, %r4, 0;
	bar.sync 	0;
	or.pred  	%p12, %p9, %p8;
	or.pred  	%p13, %p11, %p12;
	or.pred  	%p14, %p10, %p13;
	@%p14 bra 	$L__BB0_6;
	setp.gt.u32 	%p15, %r1, 29;
	setp.eq.s32 	%p16, %r3, 0;
	setp.gt.u32 	%p17, %r3, 30;
	or.pred  	%p18, %p15, %p17;
	or.pred  	%p19, %p18, %p16;
	@%p19 bra 	$L__BB0_6;
	ld.const.f32 	%f2, [F_c_2D];
	ld.shared.f32 	%f3, [%r6+-132];
	fma.rn.f32 	%f4, %f2, %f3, 0f00000000;
	ld.const.f32 	%f5, [F_c_2D+4];
	ld.shared.f32 	%f6, [%r6+-128];
	fma.rn.f32 	%f7, %f5, %f6, %f4;
	ld.const.f32 	%f8, [F_c_2D+8];
	ld.shared.f32 	%f9, [%r6+-124];
	fma.rn.f32 	%f10, %f8, %f9, %f7;
	ld.const.f32 	%f11, [F_c_2D+12];
	ld.shared.f32 	%f12, [%r6+-4];
	fma.rn.f32 	%f13, %f11, %f12, %f10;
	ld.const.f32 	%f14, [F_c_2D+16];
	ld.shared.f32 	%f15, [%r6];
	fma.rn.f32 	%f16, %f14, %f15, %f13;
	ld.const.f32 	%f17, [F_c_2D+20];
	ld.shared.f32 	%f18, [%r6+4];
	fma.rn.f32 	%f19, %f17, %f18, %f16;
	ld.const.f32 	%f20, [F_c_2D+24];
	ld.shared.f32 	%f21, [%r6+124];
	fma.rn.f32 	%f22, %f20, %f21, %f19;
	ld.const.f32 	%f23, [F_c_2D+28];
	ld.shared.f32 	%f24, [%r6+128];
	fma.rn.f32 	%f25, %f23, %f24, %f22;
	ld.const.f32 	%f26, [F_c_2D+32];
	ld.shared.f32 	%f27, [%r6+132];
	fma.rn.f32 	%f28, %f26, %f27, %f25;
	mad.lo.s32 	%r19, %r7, %r5, %r2;
	cvta.to.global.u64 	%rd6, %rd2;
	mul.wide.s32 	%rd7, %r19, 4;
	add.s64 	%rd8, %rd6, %rd7;
	st.global.f32 	[%rd8], %f28;
$L__BB0_6:
	ret;

}
	// .globl	_Z37convolution_tiled_3D_const_mem_kernelPfS_iii
.visible .entry _Z37convolution_tiled_3D_const_mem_kernelPfS_iii(
	.param .u64 .ptr .align 1 _Z37convolution_tiled_3D_const_mem_kernelPfS_iii_param_0,
	.param .u64 .ptr .align 1 _Z37convolution_tiled_3D_const_mem_kernelPfS_iii_param_1,
	.param .u32 _Z37convolution_tiled_3D_const_mem_kernelPfS_iii_param_2,
	.param .u32 _Z37convolution_tiled_3D_const_mem_kernelPfS_iii_param_3,
	.param .u32 _Z37convolution_tiled_3D_const_mem_kernelPfS_iii_param_4
)
{
	.reg .pred 	%p<32>;
	.reg .b32 	%r<44>;
	.reg .b32 	%f<83>;
	.reg .b64 	%rd<9>;
	// demoted variable
	.shared .align 4 .b8 _ZZ37convolution_tiled_3D_const_mem_kernelPfS_iiiE3N_s[2048];
	ld.param.u64 	%rd1, [_Z37convolution_tiled_3D_const_mem_kernelPfS_iii_param_0];
	ld.param.u64 	%rd2, [_Z37convolution_tiled_3D_const_mem_kernelPfS_iii_param_1];
	ld.param.u32 	%r9, [_Z37convolution_tiled_3D_const_mem_kernelPfS_iii_param_2];
	ld.param.u32 	%r10, [_Z37convolution_tiled_3D_const_mem_kernelPfS_iii_param_3];
	ld.param.u32 	%r11, [_Z37convolution_tiled_3D_const_mem_kernelPfS_iii_param_4];
	mov.u32 	%r12, %ctaid.x;
	mov.u32 	%r1, %tid.x;
	add.s32 	%r2, %r1, -1;
	mad.lo.s32 	%r3, %r12, 6, %r2;
	mov.u32 	%r13, %ctaid.y;
	mov.u32 	%r4, %tid.y;
	mad.lo.s32 	%r5, %r13, 6, %r4;
	add.s32 	%r6, %r5, -1;
	setp.ne.s32 	%p2, %r5, 0;
	mov.u32 	%r14, %ctaid.z;
	mov.u32 	%r7, %tid.z;
	mad.lo.s32 	%r15, %r14, 6, %r7;
	add.s32 	%r8, %r15, -1;
	setp.ne.s32 	%p3, %r15, 0;
	setp.le.s32 	%p4, %r5, %r10;
	and.pred  	%p5, %p2, %p4;
	setp.gt.s32 	%p6, %r3, -1;
	and.pred  	%p7, %p6, %p5;
	setp.lt.s32 	%p8, %r3, %r9;
	and.pred  	%p9, %p8, %p7;
	setp.le.s32 	%p10, %r15, %r11;
	and.pred  	%p1, %p3, %p10;
	and.pred  	%p12, %p9, %p1;
	not.pred 	%p13, %p12;
	@%p13 bra 	$L__BB1_2;
	cvta.to.global.u64 	%rd3, %rd1;
	mad.lo.s32 	%r24, %r10, %r8, %r6;
	mad.lo.s32 	%r25, %r24, %r9, %r3;
	mul.wide.s32 	%rd4, %r25, 4;
	add.s64 	%rd5, %rd3, %rd4;
	ld.global.f32 	%f1, [%rd5];
	shl.b32 	%r26, %r7, 8;
	mov.u32 	%r27, _ZZ37convolution_tiled_3D_const_mem_kernelPfS_iiiE3N_s;
	add.s32 	%r28, %r27, %r26;
	shl.b32 	%r29, %r4, 5;
	add.s32 	%r30, %r28, %r29;
	shl.b32 	%r31, %r1, 2;
	add.s32 	%r32, %r30, %r31;
	st.shared.f32 	[%r32], %f1;
	bra.uni 	$L__BB1_3;
$L__BB1_2:
	shl.b32 	%r16, %r7, 8;
	mov.u32 	%r17, _ZZ37convolution_tiled_3D_const_mem_kernelPfS_iiiE3N_s;
	add.s32 	%r18, %r17, %r16;
	shl.b32 	%r19, %r4, 5;
	add.s32 	%r20, %r18, %r19;
	shl.b32 	%r21, %r1, 2;
	add.s32 	%r22, %r20, %r21;
	mov.b32 	%r23, 0;
	st.shared.u32 	[%r22], %r23;
$L__BB1_3:
	setp.lt.s32 	%p14, %r3, %r9;
	setp.gt.s32 	%p15, %r3, -1;
	setp.le.s32 	%p16, %r5, %r10;
	setp.ne.s32 	%p17, %r5, 0;
	bar.sync 	0;
	and.pred  	%p18, %p15, %p14;
	and.pred  	%p19, %p17, %p18;
	and.pred  	%p20, %p16, %p19;
	and.pred  	%p21, %p20, %p1;
	not.pred 	%p22, %p21;
	@%p22 bra 	$L__BB1_6;
	setp.gt.u32 	%p23, %r2, 5;
	setp.eq.s32 	%p24, %r4, 0;
	setp.gt.u32 	%p25, %r4, 6;
	or.pred  	%p26, %p23, %p25;
	or.pred  	%p27, %p26, %p24;
	setp.eq.s32 	%p28, %r7, 0;
	or.pred  	%p29, %p28, %p27;
	setp.gt.u32 	%p30, %r7, 6;
	or.pred  	%p31, %p29, %p30;
	@%p31 bra 	$L__BB1_6;
	shl.b32 	%r35, %r4, 5;
	mov.u32 	%r36, _ZZ37convolution_tiled_3D_const_mem_kernelPfS_iiiE3N_s;
	add.s32 	%r37, %r36, %r35;
	shl.b32 	%r38, %r1, 2;
	add.s32 	%r39, %r37, %r38;
	shl.b32 	%r40, %r7, 8;
	add.s32 	%r41, %r39, %r40;
	ld.const.f32 	%f2, [F_c_3D];
	ld.shared.f32 	%f3, [%r41+-292];
	fma.rn.f32 	%f4, %f2, %f3, 0f00000000;
	ld.const.f32 	%f5, [F_c_3D+36];
	ld.shared.f32 	%f6, [%r41+-36];
	fma.rn.f32 	%f7, %f5, %f6, %f4;
	ld.const.f32 	%f8, [F_c_3D+72];
	ld.shared.f32 	%f9, [%r41+220];
	fma.rn.f32 	%f10, %f8, %f9, %f7;
	ld.const.f32 	%f11, [F_c_3D+4];
	ld.shared.f32 	%f12, [%r41+-288];
	fma.rn.f32 	%f13, %f11, %f12, %f10;
	ld.const.f32 	%f14, [F_c_3D+40];
	ld.shared.f32 	%f15, [%r41+-32];
	fma.rn.f32 	%f16, %f14, %f15, %f13;
	ld.const.f32 	%f17, [F_c_3D+76];
	ld.shared.f32 	%f18, [%r41+224];
	fma.rn.f32 	%f19, %f17, %f18, %f16;
	ld.const.f32 	%f20, [F_c_3D+8];
	ld.shared.f32 	%f21, [%r41+-284];
	fma.rn.f32 	%f22, %f20, %f21, %f19;
	ld.const.f32 	%f23, [F_c_3D+44];
	ld.shared.f32 	%f24, [%r41+-28];
	fma.rn.f32 	%f25, %f23, %f24, %f22;
	ld.const.f32 	%f26, [F_c_3D+80];
	ld.shared.f32 	%f27, [%r41+228];
	fma.rn.f32 	%f28, %f26, %f27, %f25;
	ld.const.f32 	%f29, [F_c_3D+12];
	ld.shared.f32 	%f30, [%r41+-260];
	fma.rn.f32 	%f31, %f29, %f30, %f28;
	ld.const.f32 	%f32, [F_c_3D+48];
	ld.shared.f32 	%f33, [%r41+-4];
	fma.rn.f32 	%f34, %f32, %f33, %f31;
	ld.const.f32 	%f35, [F_c_3D+84];
	ld.shared.f32 	%f36, [%r41+252];
	fma.rn.f32 	%f37, %f35, %f36, %f34;
	ld.const.f32 	%f38, [F_c_3D+16];
	ld.shared.f32 	%f39, [%r41+-256];
	fma.rn.f32 	%f40, %f38, %f39, %f37;
	ld.const.f32 	%f41, [F_c_3D+52];
	ld.shared.f32 	%f42, [%r41];
	fma.rn.f32 	%f43, %f41, %f42, %f40;
	ld.const.f32 	%f44, [F_c_3D+88];
	ld.shared.f32 	%f45, [%r41+256];
	fma.rn.f32 	%f46, %f44, %f45, %f43;
	ld.const.f32 	%f47, [F_c_3D+20];
	ld.shared.f32 	%f48, [%r41+-252];
	fma.rn.f32 	%f49, %f47, %f48, %f46;
	ld.const.f32 	%f50, [F_c_3D+56];
	ld.shared.f32 	%f51, [%r41+4];
	fma.rn.f32 	%f52, %f50, %f51, %f49;
	ld.const.f32 	%f53, [F_c_3D+92];
	ld.shared.f32 	%f54, [%r41+260];
	fma.rn.f32 	%f55, %f53, %f54, %f52;
	ld.const.f32 	%f56, [F_c_3D+24];
	ld.shared.f32 	%f57, [%r41+-228];
	fma.rn.f32 	%f58, %f56, %f57, %f55;
	ld.const.f32 	%f59, [F_c_3D+60];
	ld.shared.f32 	%f60, [%r41+28];
	fma.rn.f32 	%f61, %f59, %f60, %f58;
	ld.const.f32 	%f62, [F_c_3D+96];
	ld.shared.f32 	%f63, [%r41+284];
	fma.rn.f32 	%f64, %f62, %f63, %f61;
	ld.const.f32 	%f65, [F_c_3D+28];
	ld.shared.f32 	%f66, [%r41+-224];
	fma.rn.f32 	%f67, %f65, %f66, %f64;
	ld.const.f32 	%f68, [F_c_3D+64];
	ld.shared.f32 	%f69, [%r41+32];
	fma.rn.f32 	%f70, %f68, %f69, %f67;
	ld.const.f32 	%f71, [F_c_3D+100];
	ld.shared.f32 	%f72, [%r41+288];
	fma.rn.f32 	%f73, %f71, %f72, %f70;
	ld.const.f32 	%f74, [F_c_3D+32];
	ld.shared.f32 	%f75, [%r41+-220];
	fma.rn.f32 	%f76, %f74, %f75, %f73;
	ld.const.f32 	%f77, [F_c_3D+68];
	ld.shared.f32 	%f78, [%r41+36];
	fma.rn.f32 	%f79, %f77, %f78, %f76;
	ld.const.f32 	%f80, [F_c_3D+104];
	ld.shared.f32 	%f81, [%r41+292];
	fma.rn.f32 	%f82, %f80, %f81, %f79;
	mad.lo.s32 	%r42, %r10, %r8, %r6;
	mad.lo.s32 	%r43, %r42, %r9, %r3;
	cvta.to.global.u64 	%rd6, %rd2;
	mul.wide.s32 	%rd7, %r43, 4;
	add.s64 	%rd8, %rd6, %rd7;
	st.global.f32 	[%rd8], %f82;
$L__BB1_6:
	ret;

}


// ===== COMPILED SASS (sm_100) =====

	.target	sm_100

	.elftype	@"ET_EXEC"


//--------------------- .note.nv.tkinfo           --------------------------
	.section	.note.nv.tkinfo,"",@"SHT_NOTE"
	.sectionflags	@"SHF_NOTE_NV_TKINFO"
	.tkinfo
        /*0018*/ 	.word	0x00000002
        /*0030*/ 	.string	""
        /*0030*/ 	.string	"ptxas"
        /*0030*/ 	.string	"Cuda compilation tools, release 13.0, V13.0.88"
        /*0030*/ 	.string	"Build cuda_13.0.r13.0/compiler.36424714_0"
        /*0030*/ 	.string	"-arch sm_100 -m 64 "



//--------------------- .note.nv.cuinfo           --------------------------
	.section	.note.nv.cuinfo,"",@"SHT_NOTE"
	.sectionflags	@"SHF_NOTE_NV_CUINFO"
        /*0018*/ 	.short	0x0002
        /*001a*/ 	.short	0x0064
        /*001c*/ 	.short	0x0082
	.zero		2


//--------------------- .nv.info                  --------------------------
	.section	.nv.info,"",@"SHT_CUDA_INFO"
	.align	4


	//----- nvinfo : EIATTR_REGCOUNT
	.align		4
        /*0000*/ 	.byte	0x04, 0x2f
        /*0002*/ 	.short	(.L_3 - .L_2)
	.align		4
.L_2:
        /*0004*/ 	.word	index@(_Z37convolution_tiled_2D_const_mem_kernelPfS_ii)
        /*0008*/ 	.word	0x00000018


	//----- nvinfo : EIATTR_FRAME_SIZE
	.align		4
.L_3:
        /*000c*/ 	.byte	0x04, 0x11
        /*000e*/ 	.short	(.L_5 - .L_4)
	.align		4
.L_4:
        /*0010*/ 	.word	index@(_Z37convolution_tiled_2D_const_mem_kernelPfS_ii)
        /*0014*/ 	.word	0x00000000


	//----- nvinfo : EIATTR_REGCOUNT
	.align		4
.L_5:
        /*0018*/ 	.byte	0x04, 0x2f
        /*001a*/ 	.short	(.L_7 - .L_6)
	.align		4
.L_6:
        /*001c*/ 	.word	index@(_Z37convolution_tiled_3D_const_mem_kernelPfS_iii)
        /*0020*/ 	.word	0x00000018


	//----- nvinfo : EIATTR_FRAME_SIZE
	.align		4
.L_7:
        /*0024*/ 	.byte	0x04, 0x11
        /*0026*/ 	.short	(.L_9 - .L_8)
	.align		4
.L_8:
        /*0028*/ 	.word	index@(_Z37convolution_tiled_3D_const_mem_kernelPfS_iii)
        /*002c*/ 	.word	0x00000000


	//----- nvinfo : EIATTR_MIN_STACK_SIZE
	.align		4
.L_9:
        /*0030*/ 	.byte	0x04, 0x12
        /*0032*/ 	.short	(.L_11 - .L_10)
	.align		4
.L_10:
        /*0034*/ 	.word	index@(_Z37convolution_tiled_3D_const_mem_kernelPfS_iii)
        /*0038*/ 	.word	0x00000000


	//----- nvinfo : EIATTR_MIN_STACK_SIZE
	.align		4
.L_11:
        /*003c*/ 	.byte	0x04, 0x12
        /*003e*/ 	.short	(.L_13 - .L_12)
	.align		4
.L_12:
        /*0040*/ 	.word	index@(_Z37convolution_tiled_2D_const_mem_kernelPfS_ii)
        /*0044*/ 	.word	0x00000000
.L_13:


//--------------------- .nv.compat                --------------------------
	.section	.nv.compat,"",@"SHT_CUDA_COMPAT_INFO"
	.align	4
        /*0000*/ 	.byte	0x02, 0x09, 0x00, 0x00, 0x02, 0x02, 0x01, 0x00, 0x02, 0x05, 0x05, 0x00, 0x03, 0x07, 0x01, 0x01
        /*0010*/ 	.byte	0x02, 0x03, 0x00, 0x00, 0x02, 0x06, 0x01, 0x00, 0x04, 0x0b, 0x08, 0x00, 0x09, 0x00, 0x00, 0x00
        /*0020*/ 	.byte	0x00, 0x00, 0x00, 0x00


//--------------------- .nv.info._Z37convolution_tiled_3D_const_mem_kernelPfS_iii --------------------------
	.section	.nv.info._Z37convolution_tiled_3D_const_mem_kernelPfS_iii,"",@"SHT_CUDA_INFO"
	.sectionflags	@""
	.align	4


	//----- nvinfo : EIATTR_CUDA_API_VERSION
	.align		4
        /*0000*/ 	.byte	0x04, 0x37
        /*0002*/ 	.short	(.L_15 - .L_14)
.L_14:
        /*0004*/ 	.word	0x00000082


	//----- nvinfo : EIATTR_KPARAM_INFO
	.align		4
.L_15:
        /*0008*/ 	.byte	0x04, 0x17
        /*000a*/ 	.short	(.L_17 - .L_16)
.L_16:
        /*000c*/ 	.word	0x00000000
        /*0010*/ 	.short	0x0004
        /*0012*/ 	.short	0x0018
        /*0014*/ 	.byte	0x00, 0xf0, 0x11, 0x00


	//----- nvinfo : EIATTR_KPARAM_INFO
	.align		4
.L_17:
        /*0018*/ 	.byte	0x04, 0x17
        /*001a*/ 	.short	(.L_19 - .L_18)
.L_18:
        /*001c*/ 	.word	0x00000000
        /*0020*/ 	.short	0x0003
        /*0022*/ 	.short	0x0014
        /*0024*/ 	.byte	0x00, 0xf0, 0x11, 0x00


	//----- nvinfo : EIATTR_KPARAM_INFO
	.align		4
.L_19:
        /*0028*/ 	.byte	0x04, 0x17
        /*002a*/ 	.short	(.L_21 - .L_20)
.L_20:
        /*002c*/ 	.word	0x00000000
        /*0030*/ 	.short	0x0002
        /*0032*/ 	.short	0x0010
        /*0034*/ 	.byte	0x00, 0xf0, 0x11, 0x00


	//----- nvinfo : EIATTR_KPARAM_INFO
	.align		4
.L_21:
        /*0038*/ 	.byte	0x04, 0x17
        /*003a*/ 	.short	(.L_23 - .L_22)
.L_22:
        /*003c*/ 	.word	0x00000000
        /*0040*/ 	.short	0x0001
        /*0042*/ 	.short	0x0008
        /*0044*/ 	.byte	0x00, 0xf5, 0x21, 0x00


	//----- nvinfo : EIATTR_KPARAM_INFO
	.align		4
.L_23:
        /*0048*/ 	.byte	0x04, 0x17
        /*004a*/ 	.short	(.L_25 - .L_24)
.L_24:
        /*004c*/ 	.word	0x00000000
        /*0050*/ 	.short	0x0000
        /*0052*/ 	.short	0x0000
        /*0054*/ 	.byte	0x00, 0xf5, 0x21, 0x00


	//----- nvinfo : EIATTR_SPARSE_MMA_MASK
	.align		4
.L_25:
        /*0058*/ 	.byte	0x03, 0x50
        /*005a*/ 	.short	0x0000


	//----- nvinfo : EIATTR_MAXREG_COUNT
	.align		4
        /*005c*/ 	.byte	0x03, 0x1b
        /*005e*/ 	.short	0x00ff


	//----- nvinfo : EIATTR_NUM_BARRIERS
	.align		4
        /*0060*/ 	.byte	0x02, 0x4c
        /*0062*/ 	.byte	0x01
	.zero		1


	//----- nvinfo : EIATTR_MERCURY_ISA_VERSION
	.align		4
        /*0064*/ 	.byte	0x03, 0x5f
        /*0066*/ 	.short	0x0101


	//----- nvinfo : EIATTR_VRC_CTA_INIT_COUNT
	.align		4
        /*0068*/ 	.byte	0x02, 0x4a
	.zero		1
	.zero		1


	//----- nvinfo : EIATTR_EXIT_INSTR_OFFSETS
	.align		4
        /*006c*/ 	.byte	0x04, 0x1c
        /*006e*/ 	.short	(.L_27 - .L_26)


	//   ....[0]....
.L_26:
        /*0070*/ 	.word	0x000002f0


	//   ....[1]....
        /*0074*/ 	.word	0x00000350


	//   ....[2]....
        /*0078*/ 	.word	0x000007c0


	//----- nvinfo : EIATTR_CBANK_PARAM_SIZE
	.align		4
.L_27:
        /*007c*/ 	.byte	0x03, 0x19
        /*007e*/ 	.short	0x001c


	//----- nvinfo : EIATTR_PARAM_CBANK
	.align		4
        /*0080*/ 	.byte	0x04, 0x0a
        /*0082*/ 	.short	(.L_29 - .L_28)
	.align		4
.L_28:
        /*0084*/ 	.word	index@(.nv.constant0._Z37convolution_tiled_3D_const_mem_kernelPfS_iii)
        /*0088*/ 	.short	0x0380
        /*008a*/ 	.short	0x001c


	//----- nvinfo : EIATTR_SW_WAR
	.align		4
.L_29:
        /*008c*/ 	.byte	0x04, 0x36
        /*008e*/ 	.short	(.L_31 - .L_30)
.L_30:
        /*0090*/ 	.word	0x00000008
.L_31:


//--------------------- .nv.info._Z37convolution_tiled_2D_const_mem_kernelPfS_ii --------------------------
	.section	.nv.info._Z37convolution_tiled_2D_const_mem_kernelPfS_ii,"",@"SHT_CUDA_INFO"
	.sectionflags	@""
	.align	4


	//----- nvinfo : EIATTR_CUDA_API_VERSION
	.align		4
        /*0000*/ 	.byte	0x04, 0x37
        /*0002*/ 	.short	(.L_33 - .L_32)
.L_32:
        /*0004*/ 	.word	0x00000082


	//----- nvinfo : EIATTR_KPARAM_INFO
	.align		4
.L_33:
        /*0008*/ 	.byte	0x04, 0x17
        /*000a*/ 	.short	(.L_35 - .L_34)
.L_34:
        /*000c*/ 	.word	0x00000000
        /*0010*/ 	.short	0x0003
        /*0012*/ 	.short	0x0014
        /*0014*/ 	.byte	0x00, 0xf0, 0x11, 0x00


	//----- nvinfo : EIATTR_KPARAM_INFO
	.align		4
.L_35:
        /*0018*/ 	.byte	0x04, 0x17
        /*001a*/ 	.short	(.L_37 - .L_36)
.L_36:
        /*001c*/ 	.word	0x00000000
        /*0020*/ 	.short	0x0002
        /*0022*/ 	.short	0x0010
        /*0024*/ 	.byte	0x00, 0xf0, 0x11, 0x00


	//----- nvinfo : EIATTR_KPARAM_INFO
	.align		4
.L_37:
        /*0028*/ 	.byte	0x04, 0x17
        /*002a*/ 	.short	(.L_39 - .L_38)
.L_38:
        /*002c*/ 	.word	0x00000000
        /*0030*/ 	.short	0x0001
        /*0032*/ 	.short	0x0008
        /*0034*/ 	.byte	0x00, 0xf5, 0x21, 0x00


	//----- nvinfo : EIATTR_KPARAM_INFO
	.align		4
.L_39:
        /*0038*/ 	.byte	0x04, 0x17
        /*003a*/ 	.short	(.L_41 - .L_40)
.L_40:
        /*003c*/ 	.word	0x00000000
        /*0040*/ 	.short	0x0000
        /*0042*/ 	.short	0x0000
        /*0044*/ 	.byte	0x00, 0xf5, 0x21, 0x00


	//----- nvinfo : EIATTR_SPARSE_MMA_MASK
	.align		4
.L_41:
        /*0048*/ 	.byte	0x03, 0x50
        /*004a*/ 	.short	0x0000


	//----- nvinfo : EIATTR_MAXREG_COUNT
	.align		4
        /*004c*/ 	.byte	0x03, 0x1b
        /*004e*/ 	.short	0x00ff


	//----- nvinfo : EIATTR_NUM_BARRIERS
	.align		4
        /*0050*/ 	.byte	0x02, 0x4c
        /*0052*/ 	.byte	0x01
	.zero		1


	//----- nvinfo : EIATTR_MERCURY_ISA_VERSION
	.align		4
        /*0054*/ 	.byte	0x03, 0x5f
        /*0056*/ 	.short	0x0101


	//----- nvinfo : EIATTR_VRC_CTA_INIT_COUNT
	.align		4
        /*0058*/ 	.byte	0x02, 0x4a
	.zero		1
	.zero		1


	//----- nvinfo : EIATTR_EXIT_INSTR_OFFSETS
	.align		4
        /*005c*/ 	.byte	0x04, 0x1c
        /*005e*/ 	.short	(.L_43 - .L_42)


	//   ....[0]....
.L_42:
        /*0060*/ 	.word	0x000001f0


	//   ....[1]....
        /*0064*/ 	.word	0x00000230


	//   ....[2]....
        /*0068*/ 	.word	0x000003d0


	//----- nvinfo : EIATTR_CBANK_PARAM_SIZE
	.align		4
.L_43:
        /*006c*/ 	.byte	0x03, 0x19
        /*006e*/ 	.short	0x0018


	//----- nvinfo : EIATTR_PARAM_CBANK
	.align		4
        /*0070*/ 	.byte	0x04, 0x0a
        /*0072*/ 	.short	(.L_45 - .L_44)
	.align		4
.L_44:
        /*0074*/ 	.word	index@(.nv.constant0._Z37convolution_tiled_2D_const_mem_kernelPfS_ii)
        /*0078*/ 	.short	0x0380
        /*007a*/ 	.short	0x0018


	//----- nvinfo : EIATTR_SW_WAR
	.align		4
.L_45:
        /*007c*/ 	.byte	0x04, 0x36
        /*007e*/ 	.short	(.L_47 - .L_46)
.L_46:
        /*0080*/ 	.word	0x00000008
.L_47:


//--------------------- .nv.callgraph             --------------------------
	.section	.nv.callgraph,"",@"SHT_CUDA_CALLGRAPH"
	.align	4
	.sectionentsize	8
	.align		4
        /*0000*/ 	.word	0x00000000
	.align		4
        /*0004*/ 	.word	0xffffffff
	.align		4
        /*0008*/ 	.word	0x00000000
	.align		4
        /*000c*/ 	.word	0xfffffffe
	.align		4
        /*0010*/ 	.word	0x00000000
	.align		4
        /*0014*/ 	.word	0xfffffffd
	.align		4
        /*0018*/ 	.word	0x00000000
	.align		4
        /*001c*/ 	.word	0xfffffffc


//--------------------- .nv.constant3             --------------------------
	.section	.nv.constant3,"a",@progbits
	.align	4
.nv.constant3:
	.type		F_c_2D,@object
	.size		F_c_2D,(F_c_3D - F_c_2D)
F_c_2D:
	.zero		36
	.type		F_c_3D,@object
	.size		F_c_3D,(.L_1 - F_c_3D)
F_c_3D:
	.zero		108
.L_1:


//--------------------- .text._Z37convolution_tiled_3D_const_mem_kernelPfS_iii --------------------------
	.section	.text._Z37convolution_tiled_3D_const_mem_kernelPfS_iii,"ax",@progbits
	.align	128
        .global         _Z37convolution_tiled_3D_const_mem_kernelPfS_iii
        .type           _Z37convolution_tiled_3D_const_mem_kernelPfS_iii,@function
        .size           _Z37convolution_tiled_3D_const_mem_kernelPfS_iii,(.L_x_2 - _Z37convolution_tiled_3D_const_mem_kernelPfS_iii)
        .other          _Z37convolution_tiled_3D_const_mem_kernelPfS_iii,@"STO_CUDA_ENTRY STV_DEFAULT"
_Z37convolution_tiled_3D_const_mem_kernelPfS_iii:
.text._Z37convolution_tiled_3D_const_mem_kernelPfS_iii:
[----:B------:R-:W-:Y:S01]  /*0000*/  LDC R1, c[0x0][0x37c] ;  /* 0x0000df00ff017b82 */ /* 0x000fe20000000800 */
[----:B------:R-:W0:Y:S01]  /*0010*/  S2R R5, SR_CTAID.Y ;  /* 0x0000000000057919 */ /* 0x000e220000002600 */
[----:B------:R-:W1:Y:S01]  /*0020*/  LDCU.64 UR8, c[0x0][0x390] ;  /* 0x00007200ff0877ac */ /* 0x000e620008000a00 */
[----:B------:R-:W0:Y:S01]  /*0030*/  S2R R12, SR_TID.Y ;  /* 0x00000000000c7919 */ /* 0x000e220000002200 */
[----:B------:R-:W2:Y:S01]  /*0040*/  LDCU UR4, c[0x0][0x398] ;  /* 0x00007300ff0477ac */ /* 0x000ea20008000800 */
[----:B------:R-:W3:Y:S01]  /*0050*/  S2R R10, SR_TID.X ;  /* 0x00000000000a7919 */ /* 0x000ee20000002100 */
[----:B------:R-:W4:Y:S01]  /*0060*/  LDCU.64 UR6, c[0x0][0x358] ;  /* 0x00006b00ff0677ac */ /* 0x000f220008000a00 */
[----:B------:R-:W5:Y:S01]  /*0070*/  S2R R3, SR_CTAID.Z ;  /* 0x0000000000037919 */ /* 0x000f620000002700 */
[----:B------:R-:W5:Y:S01]  /*0080*/  S2R R11, SR_TID.Z ;  /* 0x00000000000b7919 */ /* 0x000f620000002300 */
[----:B------:R-:W2:Y:S01]  /*0090*/  S2R R7, SR_CTAID.X ;  /* 0x0000000000077919 */ /* 0x000ea20000002500 */
[----:B0-----:R-:W-:Y:S01]  /*00a0*/  IMAD R5, R5, 0x6, R12 ;  /* 0x0000000605057824 */ /* 0x001fe200078e020c */
[----:B---3--:R-:W-:-:S04]  /*00b0*/  IADD3 R0, PT, PT, R10, -0x1, RZ ;  /* 0xffffffff0a007810 */ /* 0x008fc80007ffe0ff */
[C---:B-1----:R-:W-:Y:S02]  /*00c0*/  ISETP.GT.AND P0, PT, R5.reuse, UR9, PT ;  /* 0x0000000905007c0c */ /* 0x042fe4000bf04270 */
[C---:B------:R-:W-:Y:S02]  /*00d0*/  IADD3 R4, PT, PT, R5.reuse, -0x1, RZ ;  /* 0xffffffff05047810 */ /* 0x040fe40007ffe0ff */
[----:B------:R-:W-:Y:S01]  /*00e0*/  ISETP.NE.AND P0, PT, R5, RZ, !P0 ;  /* 0x000000ff0500720c */ /* 0x000fe20004705270 */
[----:B-----5:R-:W-:Y:S02]  /*00f0*/  IMAD R3, R3, 0x6, R11 ;  /* 0x0000000603037824 */ /* 0x020fe400078e020b */
[----:B--2---:R-:W-:-:S03]  /*0100*/  IMAD R2, R7, 0x6, R0 ;  /* 0x0000000607027824 */ /* 0x004fc600078e0200 */
[C---:B------:R-:W-:Y:S02]  /*0110*/  ISETP.GT.AND P2, PT, R3.reuse, UR4, PT ;  /* 0x0000000403007c0c */ /* 0x040fe4000bf44270 */
[C---:B------:R-:W-:Y:S02]  /*0120*/  ISETP.GT.AND P1, PT, R2.reuse, -0x1, P0 ;  /* 0xffffffff0200780c */ /* 0x040fe40000724270 */
[C---:B------:R-:W-:Y:S02]  /*0130*/  ISETP.NE.AND P0, PT, R3.reuse, RZ, !P2 ;  /* 0x000000ff0300720c */ /* 0x040fe40005705270 */
[----:B------:R-:W-:Y:S02]  /*0140*/  ISETP.LT.AND P1, PT, R2, UR8, P1 ;  /* 0x0000000802007c0c */ /* 0x000fe40008f21270 */
[----:B------:R-:W-:Y:S02]  /*0150*/  IADD3 R3, PT, PT, R3, -0x1, RZ ;  /* 0xffffffff03037810 */ /* 0x000fe40007ffe0ff */
[----:B------:R-:W-:-:S13]  /*0160*/  PLOP3.LUT P1, PT, P1, P0, PT, 0x80, 0x8 ;  /* 0x000000000008781c */ /* 0x000fda0000f21070 */
[----:B------:R-:W0:Y:S01]  /*0170*/  @P1 LDC.64 R6, c[0x0][0x380] ;  /* 0x0000e000ff061b82 */ /* 0x000e220000000a00 */
[----:B------:R-:W-:-:S04]  /*0180*/  @P1 IMAD R9, R3, UR9, R4 ;  /* 0x0000000903091c24 */ /* 0x000fc8000f8e0204 */
[----:B------:R-:W-:-:S04]  /*0190*/  @P1 IMAD R9, R9, UR8, R2 ;  /* 0x0000000809091c24 */ /* 0x000fc8000f8e0202 */
[----:B0-----:R-:W-:-:S06]  /*01a0*/  @P1 IMAD.WIDE R6, R9, 0x4, R6 ;  /* 0x0000000409061825 */ /* 0x001fcc00078e0206 */
[----:B----4-:R-:W2:Y:S01]  /*01b0*/  @P1 LDG.E R6, desc[UR6][R6.64] ;  /* 0x0000000606061981 */ /* 0x010ea2000c1e1900 */
[----:B------:R-:W0:Y:S01]  /*01c0*/  S2UR UR5, SR_CgaCtaId ;  /* 0x00000000000579c3 */ /* 0x000e220000008800 */
[----:B------:R-:W-:Y:S01]  /*01d0*/  UMOV UR4, 0x400 ;  /* 0x0000040000047882 */ /* 0x000fe20000000000 */
[----:B------:R-:W-:-:S04]  /*01e0*/  ISETP.GE.AND P2, PT, R2, UR8, PT ;  /* 0x0000000802007c0c */ /* 0x000fc8000bf46270 */
[----:B------:R-:W-:-:S04]  /*01f0*/  ISETP.GT.AND P2, PT, R2, -0x1, !P2 ;  /* 0xffffffff0200780c */ /* 0x000fc80005744270 */
[----:B------:R-:W-:-:S04]  /*0200*/  ISETP.NE.AND P2, PT, R5, RZ, P2 ;  /* 0x000000ff0500720c */ /* 0x000fc80001745270 */
[----:B------:R-:W-:-:S04]  /*0210*/  ISETP.LE.AND P2, PT, R5, UR9, P2 ;  /* 0x0000000905007c0c */ /* 0x000fc80009743270 */
[----:B------:R-:W-:Y:S01]  /*0220*/  PLOP3.LUT P2, PT, P2, P0, PT, 0x80, 0x8 ;  /* 0x000000000008781c */ /* 0x000fe20001741070 */
[----:B0-----:R-:W-:-:S06]  /*0230*/  ULEA UR4, UR5, UR4, 0x18 ;  /* 0x0000000405047291 */ /* 0x001fcc000f8ec0ff */
[----:B------:R-:W-:-:S04]  /*0240*/  @P1 MOV R8, UR4 ;  /* 0x0000000400081c02 */ /* 0x000fc80008000f00 */
[C---:B------:R-:W-:Y:S02]  /*0250*/  @P1 LEA R9, R11.reuse, R8, 0x8 ;  /* 0x000000080b091211 */ /* 0x040fe400078e40ff */
[----:B------:R-:W-:Y:S02]  /*0260*/  @!P1 MOV R8, UR4 ;  /* 0x0000000400089c02 */ /* 0x000fe40008000f00 */
[----:B------:R-:W-:Y:S02]  /*0270*/  @P1 LEA R9, R12, R9, 0x5 ;  /* 0x000000090c091211 */ /* 0x000fe400078e28ff */
[----:B------:R-:W-:Y:S02]  /*0280*/  @!P1 LEA R13, R11, R8, 0x8 ;  /* 0x000000080b0d9211 */ /* 0x000fe400078e40ff */
[----:B------:R-:W-:Y:S02]  /*0290*/  @P1 LEA R9, R10, R9, 0x2 ;  /* 0x000000090a091211 */ /* 0x000fe400078e10ff */
[----:B------:R-:W-:-:S04]  /*02a0*/  @!P1 LEA R13, R12, R13, 0x5 ;  /* 0x0000000d0c0d9211 */ /* 0x000fc800078e28ff */
[----:B------:R-:W-:Y:S01]  /*02b0*/  @!P1 LEA R13, R10, R13, 0x2 ;  /* 0x0000000d0a0d9211 */ /* 0x000fe200078e10ff */
[----:B--2---:R0:W-:Y:S04]  /*02c0*/  @P1 STS [R9], R6 ;  /* 0x0000000609001388 */ /* 0x0041e80000000800 */
[----:B------:R0:W-:Y:S01]  /*02d0*/  @!P1 STS [R13], RZ ;  /* 0x000000ff0d009388 */ /* 0x0001e20000000800 */
[----:B------:R-:W-:Y:S06]  /*02e0*/  BAR.SYNC.DEFER_BLOCKING 0x0 ;  /* 0x0000000000007b1d */ /* 0x000fec0000010000 */
[----:B------:R-:W-:Y:S05]  /*02f0*/  @!P2 EXIT ;  /* 0x000000000000a94d */ /* 0x000fea0003800000 */
[----:B------:R-:W-:-:S04]  /*0300*/  ISETP.GT.U32.AND P0, PT, R12, 0x6, PT ;  /* 0x000000060c00780c */ /* 0x000fc80003f04070 */
[----:B------:R-:W-:-:S04]  /*0310*/  ISETP.GT.U32.OR P0, PT, R0, 0x5, P0 ;  /* 0x000000050000780c */ /* 0x000fc80000704470 */
[----:B------:R-:W-:-:S04]  /*0320*/  ISETP.EQ.OR P0, PT, R12, RZ, P0 ;  /* 0x000000ff0c00720c */ /* 0x000fc80000702670 */
[----:B------:R-:W-:-:S04]  /*0330*/  ISETP.EQ.OR P0, PT, R11, RZ, P0 ;  /* 0x000000ff0b00720c */ /* 0x000fc80000702670 */
[----:B------:R-:W-:-:S13]  /*0340*/  ISETP.GT.U32.OR P0, PT, R11, 0x6, P0 ;  /* 0x000000060b00780c */ /* 0x000fda0000704470 */
[----:B------:R-:W-:Y:S05]  /*0350*/  @P0 EXIT ;  /* 0x000000000000094d */ /* 0x000fea0003800000 */
[----:B------:R-:W-:Y:S01]  /*0360*/  LEA R8, R12, R8, 0x5 ;  /* 0x000000080c087211 */ /* 0x000fe200078e28ff */
[----:B------:R-:W1:Y:S01]  /*0370*/  LDCU UR4, c[0x3][0x24] ;  /* 0x00c00480ff0477ac */ /* 0x000e620008000800 */
[----:B------:R-:W-:Y:S02]  /*0380*/  IMAD R3, R3, UR9, R4 ;  /* 0x0000000903037c24 */ /* 0x000fe4000f8e0204 */
[----:B------:R-:W-:Y:S01]  /*0390*/  LEA R5, R10, R8, 0x2 ;  /* 0x000000080a057211 */ /* 0x000fe200078e10ff */
[----:B------:R-:W2:Y:S01]  /*03a0*/  LDCU.128 UR32, c[0x3][0x40] ;  /* 0x00c00800ff2077ac */ /* 0x000ea20008000c00 */
[----:B------:R-:W-:Y:S02]  /*03b0*/  IMAD R3, R3, UR8, R2 ;  /* 0x0000000803037c24 */ /* 0x000fe4000f8e0202 */
[----:B------:R-:W-:Y:S01]  /*03c0*/  LEA R5, R11, R5, 0x8 ;  /* 0x000000050b057211 */ /* 0x000fe200078e40ff */
[----:B------:R-:W3:Y:S04]  /*03d0*/  LDCU.128 UR28, c[0x3][0x60] ;  /* 0x00c00c00ff1c77ac */ /* 0x000ee80008000c00 */
[----:B------:R-:W1:Y:S01]  /*03e0*/  LDS R0, [R5+-0x124] ;  /* 0xfffedc0005007984 */ /* 0x000e620000000800 */
[----:B------:R-:W4:Y:S03]  /*03f0*/  LDCU.64 UR10, c[0x3][0x28] ;  /* 0x00c00500ff0a77ac */ /* 0x000f260008000a00 */
[----:B------:R-:W2:Y:S01]  /*0400*/  LDS R10, [R5+-0x24] ;  /* 0xffffdc00050a7984 */ /* 0x000ea20000000800 */
[----:B------:R-:W5:Y:S03]  /*0410*/  LDCU.128 UR12, c[0x3][0x70] ;  /* 0x00c00e00ff0c77ac */ /* 0x000f660008000c00 */
[----:B0-----:R-:W3:Y:S01]  /*0420*/  LDS R9, [R5+0xdc] ;  /* 0x0000dc0005097984 */ /* 0x001ee20000000800 */
[----:B------:R-:W0:Y:S03]  /*0430*/  LDCU.128 UR16, c[0x3][0x50] ;  /* 0x00c00a00ff1077ac */ /* 0x000e260008000c00 */
[----:B------:R-:W4:Y:S01]  /*0440*/  LDS R11, [R5+-0x120] ;  /* 0xfffee000050b7984 */ /* 0x000f220000000800 */
[----:B------:R-:W0:Y:S03]  /*0450*/  LDCU.128 UR20, c[0x3][0x30] ;  /* 0x00c00600ff1477ac */ /* 0x000e260008000c00 */
[----:B------:R-:W5:Y:S01]  /*0460*/  LDS R12, [R5+-0x20] ;  /* 0xffffe000050c7984 */ /* 0x000f620000000800 */
[----:B------:R-:W0:Y:S03]  /*0470*/  LDCU.128 UR24, c[0x3][0x80] ;  /* 0x00c01000ff1877ac */ /* 0x000e260008000c00 */
[----:B------:R-:W0:Y:S04]  /*0480*/  LDS R13, [R5+0xe0] ;  /* 0x0000e000050d7984 */ /* 0x000e280000000800 */
[----:B------:R-:W0:Y:S04]  /*0490*/  LDS R14, [R5+-0x11c] ;  /* 0xfffee400050e7984 */ /* 0x000e280000000800 */
[----:B------:R-:W0:Y:S04]  /*04a0*/  LDS R15, [R5+-0x1c] ;  /* 0xffffe400050f7984 */ /* 0x000e280000000800 */
[----:B------:R-:W0:Y:S04]  /*04b0*/  LDS R8, [R5+0xe4] ;  /* 0x0000e40005087984 */ /* 0x000e280000000800 */
[----:B------:R-:W0:Y:S01]  /*04c0*/  LDS R6, [R5+-0x104] ;  /* 0xfffefc0005067984 */ /* 0x000e220000000800 */
[----:B-1----:R-:W-:-:S03]  /*04d0*/  FFMA R7, R0, UR4, RZ ;  /* 0x0000000400077c23 */ /* 0x002fc600080000ff */
[----:B------:R-:W-:Y:S01]  /*04e0*/  LDS R17, [R5+0x120] ;  /* 0x0001200005117984 */ /* 0x000fe20000000800 */
[----:B--2---:R-:W-:-:S03]  /*04f0*/  FFMA R10, R10, UR34, R7 ;  /* 0x000000220a0a7c23 */ /* 0x004fc60008000007 */
[----:B------:R-:W1:Y:S01]  /*0500*/  LDS R0, [R5+-0x4] ;  /* 0xfffffc0005007984 */ /* 0x000e620000000800 */
[----:B---3--:R-:W-:-:S03]  /*0510*/  FFMA R10, R9, UR31, R10 ;  /* 0x0000001f090a7c23 */ /* 0x008fc6000800000a */
[----:B------:R-:W2:Y:S01]  /*0520*/  LDS R7, [R5+0xfc] ;  /* 0x0000fc0005077984 */ /* 0x000ea20000000800 */
[----:B----4-:R-:W-:-:S03]  /*0530*/  FFMA R11, R11, UR10, R10 ;  /* 0x0000000a0b0b7c23 */ /* 0x010fc6000800000a */
[----:B------:R-:W3:Y:S01]  /*0540*/  LDS R9, [R5+-0x100] ;  /* 0xffff000005097984 */ /* 0x000ee20000000800 */
[----:B-----5:R-:W-:-:S03]  /*0550*/  FFMA R12, R12, UR35, R11 ;  /* 0x000000230c0c7c23 */ /* 0x020fc6000800000b */
[----:B------:R-:W4:Y:S01]  /*0560*/  LDS R10, [R5] ;  /* 0x00000000050a7984 */ /* 0x000f220000000800 */
[----:B0-----:R-:W-:-:S03]  /*0570*/  FFMA R13, R13, UR12, R12 ;  /* 0x0000000c0d0d7c23 */ /* 0x001fc6000800000c */
[----:B------:R-:W0:Y:S01]  /*0580*/  LDS R11, [R5+0x100] ;  /* 0x00010000050b7984 */ /* 0x000e220000000800 */
[----:B------:R-:W-:-:S03]  /*0590*/  FFMA R14, R14, UR11, R13 ;  /* 0x0000000b0e0e7c23 */ /* 0x000fc6000800000d */
[----:B------:R-:W5:Y:S01]  /*05a0*/  LDS R12, [R5+-0xfc] ;  /* 0xffff0400050c7984 */ /* 0x000f620000000800 */
[----:B------:R-:W-:-:S03]  /*05b0*/  FFMA R15, R15, UR16, R14 ;  /* 0x000000100f0f7c23 */ /* 0x000fc6000800000e */
[----:B------:R-:W5:Y:S01]  /*05c0*/  LDS R13, [R5+0x4] ;  /* 0x00000400050d7984 */ /* 0x000f620000000800 */
[----:B------:R-:W-:-:S03]  /*05d0*/  FFMA R15, R8, UR13, R15 ;  /* 0x0000000d080f7c23 */ /* 0x000fc6000800000f */
[----:B------:R-:W5:Y:S01]  /*05e0*/  LDS R14, [R5+0x104] ;  /* 0x00010400050e7984 */ /* 0x000f620000000800 */
[----:B------:R-:W-:-:S03]  /*05f0*/  FFMA R15, R6, UR20, R15 ;  /* 0x00000014060f7c23 */ /* 0x000fc6000800000f */
[----:B------:R-:W5:Y:S04]  /*0600*/  LDS R8, [R5+-0xe4] ;  /* 0xffff1c0005087984 */ /* 0x000f680000000800 */
[----:B------:R-:W5:Y:S01]  /*0610*/  LDS R6, [R5+0x1c] ;  /* 0x00001c0005067984 */ /* 0x000f620000000800 */
[----:B-1----:R-:W-:-:S03]  /*0620*/  FFMA R16, R0, UR17, R15 ;  /* 0x0000001100107c23 */ /* 0x002fc6000800000f */
[----:B------:R-:W-:Y:S01]  /*0630*/  LDS R19, [R5+-0xdc] ;  /* 0xffff240005137984 */ /* 0x000fe20000000800 */
[----:B--2---:R-:W-:-:S03]  /*0640*/  FFMA R16, R7, UR14, R16 ;  /* 0x0000000e07107c23 */ /* 0x004fc60008000010 */
[----:B------:R-:W1:Y:S01]  /*0650*/  LDS R0, [R5+0x11c] ;  /* 0x00011c0005007984 */ /* 0x000e620000000800 */
[----:B---3--:R-:W-:-:S03]  /*0660*/  FFMA R7, R9, UR21, R16 ;  /* 0x0000001509077c23 */ /* 0x008fc60008000010 */
[----:B------:R-:W2:Y:S01]  /*0670*/  LDS R15, [R5+-0xe0] ;  /* 0xffff2000050f7984 */ /* 0x000ea20000000800 */
[----:B----4-:R-:W-:-:S03]  /*0680*/  FFMA R10, R10, UR18, R7 ;  /* 0x000000120a0a7c23 */ /* 0x010fc60008000007 */
[----:B------:R-:W3:Y:S01]  /*0690*/  LDS R9, [R5+0x20] ;  /* 0x0000200005097984 */ /* 0x000ee20000000800 */
[----:B0-----:R-:W-:-:S03]  /*06a0*/  FFMA R11, R11, UR15, R10 ;  /* 0x0000000f0b0b7c23 */ /* 0x001fc6000800000a */
[----:B------:R-:W-:Y:S01]  /*06b0*/  LDS R21, [R5+0x124] ;  /* 0x0001240005157984 */ /* 0x000fe20000000800 */
[----:B-----5:R-:W-:-:S03]  /*06c0*/  FFMA R12, R12, UR22, R11 ;  /* 0x000000160c0c7c23 */ /* 0x020fc6000800000b */
[----:B------:R-:W0:Y:S01]  /*06d0*/  LDS R11, [R5+0x24] ;  /* 0x00002400050b7984 */ /* 0x000e220000000800 */
[----:B------:R-:W-:-:S04]  /*06e0*/  FFMA R13, R13, UR19, R12 ;  /* 0x000000130d0d7c23 */ /* 0x000fc8000800000c */
[----:B------:R-:W-:-:S04]  /*06f0*/  FFMA R13, R14, UR24, R13 ;  /* 0x000000180e0d7c23 */ /* 0x000fc8000800000d */
[----:B------:R-:W-:-:S04]  /*0700*/  FFMA R13, R8, UR23, R13 ;  /* 0x00000017080d7c23 */ /* 0x000fc8000800000d */
[----:B------:R-:W-:Y:S02]  /*0710*/  FFMA R13, R6, UR28, R13 ;  /* 0x0000001c060d7c23 */ /* 0x000fe4000800000d */
[----:B------:R-:W4:Y:S02]  /*0720*/  LDC.64 R6, c[0x0][0x388] ;  /* 0x0000e200ff067b82 */ /* 0x000f240000000a00 */
[----:B-1----:R-:W-:-:S04]  /*0730*/  FFMA R0, R0, UR25, R13 ;  /* 0x0000001900007c23 */ /* 0x002fc8000800000d */
[----:B--2---:R-:W-:-:S04]  /*0740*/  FFMA R0, R15, UR32, R0 ;  /* 0x000000200f007c23 */ /* 0x004fc80008000000 */
[----:B---3--:R-:W-:-:S04]  /*0750*/  FFMA R0, R9, UR29, R0 ;  /* 0x0000001d09007c23 */ /* 0x008fc80008000000 */
[----:B------:R-:W-:-:S04]  /*0760*/  FFMA R0, R17, UR26, R0 ;  /* 0x0000001a11007c23 */ /* 0x000fc80008000000 */
[----:B------:R-:W-:Y:S01]  /*0770*/  FFMA R0, R19, UR33, R0 ;  /* 0x0000002113007c23 */ /* 0x000fe20008000000 */
[----:B----4-:R-:W-:-:S04]  /*0780*/  IMAD.WIDE R6, R3, 0x4, R6 ;  /* 0x0000000403067825 */ /* 0x010fc800078e0206 */
[----:B0-----:R-:W-:-:S04]  /*0790*/  FFMA R0, R11, UR30, R0 ;  /* 0x0000001e0b007c23 */ /* 0x001fc80008000000 */
[----:B------:R-:W-:-:S05]  /*07a0*/  FFMA R21, R21, UR27, R0 ;  /* 0x0000001b15157c23 */ /* 0x000fca0008000000 */
[----:B------:R-:W-:Y:S01]  /*07b0*/  STG.E desc[UR6][R6.64], R21 ;  /* 0x0000001506007986 */ /* 0x000fe2000c101906 */
[----:B------:R-:W-:Y:S05]  /*07c0*/  EXIT ;  /* 0x000000000000794d */ /* 0x000fea0003800000 */
.L_x_0:
[----:B------:R-:W-:-:S00]  /*07d0*/  BRA `(.L_x_0) ;  /* 0xfffffffc00fc7947 */ /* 0x000fc0000383ffff */
[----:B------:R-:W-:-:S00]  /*07e0*/  NOP ;  /* 0x0000000000007918 */ /* 0x000fc00000000000 */
        /* <DEDUP_REMOVED lines=9> */
.L_x_2:


//--------------------- .text._Z37convolution_tiled_2D_const_mem_kernelPfS_ii --------------------------
	.section	.text._Z37convolution_tiled_2D_const_mem_kernelPfS_ii,"ax",@progbits
	.align	128
        .global         _Z37convolution_tiled_2D_const_mem_kernelPfS_ii
        .type           _Z37convolution_tiled_2D_const_mem_kernelPfS_ii,@function
        .size           _Z37convolution_tiled_2D_const_mem_kernelPfS_ii,(.L_x_3 - _Z37convolution_tiled_2D_const_mem_kernelPfS_ii)
        .other          _Z37convolution_tiled_2D_const_mem_kernelPfS_ii,@"STO_CUDA_ENTRY STV_DEFAULT"
_Z37convolution_tiled_2D_const_mem_kernelPfS_ii:
.text._Z37convolution_tiled_2D_const_mem_kernelPfS_ii:
[----:B------:R-:W-:Y:S01]  /*0000*/  LDC R1, c[0x0][0x37c] ;  /* 0x0000df00ff017b82 */ /* 0x000fe20000000800 */
[----:B------:R-:W0:Y:S01]  /*0010*/  S2R R9, SR_TID.Y ;  /* 0x0000000000097919 */ /* 0x000e220000002200 */
[----:B------:R-:W1:Y:S01]  /*0020*/  LDCU.64 UR8, c[0x0][0x390] ;  /* 0x00007200ff0877ac */ /* 0x000e620008000a00 */
[----:B------:R-:W0:Y:S01]  /*0030*/  S2R R6, SR_CTAID.Y ;  /* 0x0000000000067919 */ /* 0x000e220000002600 */
[----:B------:R-:W2:Y:S01]  /*0040*/  LDCU.64 UR6, c[0x0][0x358] ;  /* 0x00006b00ff0677ac */ /* 0x000ea20008000a00 */
[----:B------:R-:W3:Y:S01]  /*0050*/  S2R R8, SR_TID.X ;  /* 0x0000000000087919 */ /* 0x000ee20000002100 */
[----:B------:R-:W4:Y:S01]  /*0060*/  S2R R3, SR_CTAID.X ;  /* 0x0000000000037919 */ /* 0x000f220000002500 */
[----:B0-----:R-:W-:Y:S01]  /*0070*/  IMAD R6, R6, 0x1e, R9 ;  /* 0x0000001e06067824 */ /* 0x001fe200078e0209 */
[----:B---3--:R-:W-:-:S04]  /*0080*/  IADD3 R0, PT, PT, R8, -0x1, RZ ;  /* 0xffffffff08007810 */ /* 0x008fc80007ffe0ff */
[C---:B-1----:R-:W-:Y:S02]  /*0090*/  ISETP.GT.AND P0, PT, R6.reuse, UR9, PT ;  /* 0x0000000906007c0c */ /* 0x042fe4000bf04270 */
[C---:B------:R-:W-:Y:S01]  /*00a0*/  IADD3 R5, PT, PT, R6.reuse, -0x1, RZ ;  /* 0xffffffff06057810 */ /* 0x040fe20007ffe0ff */
[----:B----4-:R-:W-:Y:S01]  /*00b0*/  IMAD R4, R3, 0x1e, R0 ;  /* 0x0000001e03047824 */ /* 0x010fe200078e0200 */
[----:B------:R-:W-:-:S04]  /*00c0*/  ISETP.EQ.OR P0, PT, R6, RZ, P0 ;  /* 0x000000ff0600720c */ /* 0x000fc80000702670 */
[----:B------:R-:W-:-:S04]  /*00d0*/  ISETP.LT.OR P0, PT, R4, RZ, P0 ;  /* 0x000000ff0400720c */ /* 0x000fc80000701670 */
[----:B------:R-:W-:-:S13]  /*00e0*/  ISETP.GE.OR P0, PT, R4, UR8, P0 ;  /* 0x0000000804007c0c */ /* 0x000fda0008706670 */
[----:B------:R-:W0:Y:S01]  /*00f0*/  @!P0 LDC.64 R2, c[0x0][0x380] ;  /* 0x0000e000ff028b82 */ /* 0x000e220000000a00 */
[----:B------:R-:W-:-:S04]  /*0100*/  @!P0 IMAD R7, R5, UR8, R4 ;  /* 0x0000000805078c24 */ /* 0x000fc8000f8e0204 */
[----:B0-----:R-:W-:-:S06]  /*0110*/  @!P0 IMAD.WIDE R2, R7, 0x4, R2 ;  /* 0x0000000407028825 */ /* 0x001fcc00078e0202 */
[----:B--2---:R-:W2:Y:S01]  /*0120*/  @!P0 LDG.E R2, desc[UR6][R2.64] ;  /* 0x0000000602028981 */ /* 0x004ea2000c1e1900 */
[----:B------:R-:W0:Y:S01]  /*0130*/  S2UR UR5, SR_CgaCtaId ;  /* 0x00000000000579c3 */ /* 0x000e220000008800 */
[----:B------:R-:W-:Y:S01]  /*0140*/  UMOV UR4, 0x400 ;  /* 0x0000040000047882 */ /* 0x000fe20000000000 */
[----:B------:R-:W-:-:S04]  /*0150*/  ISETP.GE.AND P1, PT, R4, UR8, PT ;  /* 0x0000000804007c0c */ /* 0x000fc8000bf26270 */
[----:B------:R-:W-:-:S04]  /*0160*/  ISETP.LT.OR P1, PT, R4, RZ, P1 ;  /* 0x000000ff0400720c */ /* 0x000fc80000f21670 */
[----:B------:R-:W-:-:S04]  /*0170*/  ISETP.EQ.OR P1, PT, R6, RZ, P1 ;  /* 0x000000ff0600720c */ /* 0x000fc80000f22670 */
[----:B------:R-:W-:Y:S01]  /*0180*/  ISETP.GT.OR P1, PT, R6, UR9, P1 ;  /* 0x0000000906007c0c */ /* 0x000fe20008f24670 */
[----:B0-----:R-:W-:-:S06]  /*0190*/  ULEA UR4, UR5, UR4, 0x18 ;  /* 0x0000000405047291 */ /* 0x001fcc000f8ec0ff */
[----:B------:R-:W-:-:S04]  /*01a0*/  LEA R7, R9, UR4, 0x7 ;  /* 0x0000000409077c11 */ /* 0x000fc8000f8e38ff */
[----:B------:R-:W-:-:S05]  /*01b0*/  LEA R7, R8, R7, 0x2 ;  /* 0x0000000708077211 */ /* 0x000fca00078e10ff */
[----:B--2---:R0:W-:Y:S04]  /*01c0*/  @!P0 STS [R7], R2 ;  /* 0x0000000207008388 */ /* 0x0041e80000000800 */
[----:B------:R0:W-:Y:S01]  /*01d0*/  @P0 STS [R7], RZ ;  /* 0x000000ff07000388 */ /* 0x0001e20000000800 */
[----:B------:R-:W-:Y:S06]  /*01e0*/  BAR.SYNC.DEFER_BLOCKING 0x0 ;  /* 0x0000000000007b1d */ /* 0x000fec0000010000 */
[----:B------:R-:W-:Y:S05]  /*01f0*/  @P1 EXIT ;  /* 0x000000000000194d */ /* 0x000fea0003800000 */
[----:B------:R-:W-:-:S04]  /*0200*/  ISETP.GT.U32.AND P0, PT, R9, 0x1e, PT ;  /* 0x0000001e0900780c */ /* 0x000fc80003f04070 */
[----:B------:R-:W-:-:S04]  /*0210*/  ISETP.GT.U32.OR P0, PT, R0, 0x1d, P0 ;  /* 0x0000001d0000780c */ /* 0x000fc80000704470 */
[----:B------:R-:W-:-:S13]  /*0220*/  ISETP.EQ.OR P0, PT, R9, RZ, P0 ;  /* 0x000000ff0900720c */ /* 0x000fda0000702670 */
[----:B------:R-:W-:Y:S05]  /*0230*/  @P0 EXIT ;  /* 0x000000000000094d */ /* 0x000fea0003800000 */
[----:B------:R-:W1:Y:S01]  /*0240*/  LDS R0, [R7+-0x84] ;  /* 0xffff7c0007007984 */ /* 0x000e620000000800 */
[----:B------:R-:W1:Y:S01]  /*0250*/  LDCU.128 UR12, c[0x3][URZ] ;  /* 0x00c00000ff0c77ac */ /* 0x000e620008000c00 */
[----:B------:R-:W-:Y:S02]  /*0260*/  IMAD R5, R5, UR8, R4 ;  /* 0x0000000805057c24 */ /* 0x000fe4000f8e0204 */
[----:B------:R-:W2:Y:S01]  /*0270*/  LDS R3, [R7+-0x80] ;  /* 0xffff800007037984 */ /* 0x000ea20000000800 */
[----:B------:R-:W3:Y:S03]  /*0280*/  LDCU.128 UR16, c[0x3][0x10] ;  /* 0x00c00200ff1077ac */ /* 0x000ee60008000c00 */
[----:B------:R-:W4:Y:S01]  /*0290*/  LDS R9, [R7+-0x7c] ;  /* 0xffff840007097984 */ /* 0x000f220000000800 */
[----:B------:R-:W5:Y:S03]  /*02a0*/  LDCU UR4, c[0x3][0x20] ;  /* 0x00c00400ff0477ac */ /* 0x000f660008000800 */
[----:B------:R-:W3:Y:S04]  /*02b0*/  LDS R11, [R7+-0x4] ;  /* 0xfffffc00070b7984 */ /* 0x000ee80000000800 */
[----:B------:R-:W5:Y:S04]  /*02c0*/  LDS R13, [R7] ;  /* 0x00000000070d7984 */ /* 0x000f680000000800 */
[----:B------:R-:W5:Y:S04]  /*02d0*/  LDS R15, [R7+0x4] ;  /* 0x00000400070f7984 */ /* 0x000f680000000800 */
[----:B------:R-:W5:Y:S04]  /*02e0*/  LDS R17, [R7+0x7c] ;  /* 0x00007c0007117984 */ /* 0x000f680000000800 */
[----:B------:R-:W5:Y:S04]  /*02f0*/  LDS R19, [R7+0x80] ;  /* 0x0000800007137984 */ /* 0x000f680000000800 */
[----:B------:R-:W5:Y:S01]  /*0300*/  LDS R21, [R7+0x84] ;  /* 0x0000840007157984 */ /* 0x000f620000000800 */
[----:B-1----:R-:W-:-:S04]  /*0310*/  FFMA R0, R0, UR12, RZ ;  /* 0x0000000c00007c23 */ /* 0x002fc800080000ff */
[----:B--2---:R-:W-:Y:S02]  /*0320*/  FFMA R0, R3, UR13, R0 ;  /* 0x0000000d03007c23 */ /* 0x004fe40008000000 */
[----:B0-----:R-:W0:Y:S02]  /*0330*/  LDC.64 R2, c[0x0][0x388] ;  /* 0x0000e200ff027b82 */ /* 0x001e240000000a00 */
[----:B----4-:R-:W-:-:S04]  /*0340*/  FFMA R0, R9, UR14, R0 ;  /* 0x0000000e09007c23 */ /* 0x010fc80008000000 */
[----:B---3--:R-:W-:-:S04]  /*0350*/  FFMA R0, R11, UR15, R0 ;  /* 0x0000000f0b007c23 */ /* 0x008fc80008000000 */
[----:B-----5:R-:W-:-:S04]  /*0360*/  FFMA R0, R13, UR16, R0 ;  /* 0x000000100d007c23 */ /* 0x020fc80008000000 */
[----:B------:R-:W-:-:S04]  /*0370*/  FFMA R0, R15, UR17, R0 ;  /* 0x000000110f007c23 */ /* 0x000fc80008000000 */
[----:B------:R-:W-:-:S04]  /*0380*/  FFMA R0, R17, UR18, R0 ;  /* 0x0000001211007c23 */ /* 0x000fc80008000000 */
[----:B------:R-:W-:Y:S01]  /*0390*/  FFMA R0, R19, UR19, R0 ;  /* 0x0000001313007c23 */ /* 0x000fe20008000000 */
[----:B0-----:R-:W-:-:S04]  /*03a0*/  IMAD.WIDE R2, R5, 0x4, R2 ;  /* 0x0000000405027825 */ /* 0x001fc800078e0202 */
[----:B------:R-:W-:-:S05]  /*03b0*/  FFMA R21, R21, UR4, R0 ;  /* 0x0000000415157c23 */ /* 0x000fca0008000000 */
[----:B------:R-:W-:Y:S01]  /*03c0*/  STG.E desc[UR6][R2.64], R21 ;  /* 0x0000001502007986 */ /* 0x000fe2000c101906 */
[----:B------:R-:W-:Y:S05]  /*03d0*/  EXIT ;  /* 0x000000000000794d */ /* 0x000fea0003800000 */
.L_x_1:
        /* <DEDUP_REMOVED lines=10> */
.L_x_3:


//--------------------- .nv.shared._Z37convolution_tiled_3D_const_mem_kernelPfS_iii --------------------------
	.section	.nv.shared._Z37convolution_tiled_3D_const_mem_kernelPfS_iii,"aw",@nobits
	.sectionflags	@""
	.align	4
.nv.shared._Z37convolution_tiled_3D_const_mem_kernelPfS_iii:
	.zero		3072


//--------------------- .nv.shared.reserved.0     --------------------------
	.section	.nv.shared.reserved.0,"aw",@nobits
	.weak		__nv_reservedSMEM_offset_0_alias
	.size		__nv_reservedSMEM_offset_0_alias, 0, 64
	.other		__nv_reservedSMEM_offset_0_alias,@"STO_CUDA_RESERVED_SHARED STV_DEFAULT"
__nv_reservedSMEM_offset_0_alias:
	.zero		0
	.zero		64


//--------------------- .nv.shared._Z37convolution_tiled_2D_const_mem_kernelPfS_ii --------------------------
	.section	.nv.shared._Z37convolution_tiled_2D_const_mem_kernelPfS_ii,"aw",@nobits
	.sectionflags	@""
	.align	4
.nv.shared._Z37convolution_tiled_2D_const_mem_kernelPfS_ii:
	.zero		5120


//--------------------- .nv.constant0._Z37convolution_tiled_3D_const_mem_kernelPfS_iii --------------------------
	.section	.nv.constant0._Z37convolution_tiled_3D_const_mem_kernelPfS_iii,"a",@progbits
	.sectionflags	@""
	.align	4
.nv.constant0._Z37convolution_tiled_3D_const_mem_kernelPfS_iii:
	.zero		924


//--------------------- .nv.constant0._Z37convolution_tiled_2D_const_mem_kernelPfS_ii --------------------------
	.section	.nv.constant0._Z37convolution_tiled_2D_const_mem_kernelPfS_ii,"a",@progbits
	.sectionflags	@""
	.align	4
.nv.constant0._Z37convolution_tiled_2D_const_mem_kernelPfS_ii:
	.zero		920


//--------------------- SYMBOLS --------------------------

	.type		.nv.reservedSmem.offset0,@object
	.size		.nv.reservedSmem.offset0,0x4
	.type		.nv.reservedSmem.cap,@object
	.size		.nv.reservedSmem.cap,0x4
